	.headerflags	@"EF_CUDA_TEXMODE_UNIFIED EF_CUDA_64BIT_ADDRESS EF_CUDA_ACCELERATORS EF_CUDA_SM90 EF_CUDA_VIRTUAL_SM(EF_CUDA_SM90)"
	.elftype	@"ET_EXEC"


//--------------------- .nv.info                  --------------------------
	.section	.nv.info,"",@"SHT_CUDA_INFO"
	.align	4


	//----- nvinfo : EIATTR_REGCOUNT
	.align		4
        /*0000*/ 	.byte	0x04, 0x2f
        /*0002*/ 	.short	(.L_3 - .L_2)
	.align		4
.L_2:
        /*0004*/ 	.word	index@(triton_poi_fused__native_batch_norm_legit_no_training_relu_11)
        /*0008*/ 	.word	0x0000001e


	//----- nvinfo : EIATTR_MIN_STACK_SIZE
	.align		4
.L_3:
        /*000c*/ 	.byte	0x04, 0x12
        /*000e*/ 	.short	(.L_5 - .L_4)
	.align		4
.L_4:
        /*0010*/ 	.word	index@(triton_poi_fused__native_batch_norm_legit_no_training_relu_11)
        /*0014*/ 	.word	0x00000000


	//----- nvinfo : EIATTR_FRAME_SIZE
	.align		4
.L_5:
        /*0018*/ 	.byte	0x04, 0x11
        /*001a*/ 	.short	(.L_7 - .L_6)
	.align		4
.L_6:
        /*001c*/ 	.word	index@(triton_poi_fused__native_batch_norm_legit_no_training_relu_11)
        /*0020*/ 	.word	0x00000000


	//----- nvinfo : EIATTR_MIN_STACK_SIZE
	.align		4
.L_7:
        /*0024*/ 	.byte	0x04, 0x12
        /*0026*/ 	.short	(.L_9 - .L_8)
	.align		4
.L_8:
        /*0028*/ 	.word	index@(triton_poi_fused__native_batch_norm_legit_no_training_relu_11)
        /*002c*/ 	.word	0x00000000
.L_9:


//--------------------- .nv.info.triton_poi_fused__native_batch_norm_legit_no_training_relu_11 --------------------------
	.section	.nv.info.triton_poi_fused__native_batch_norm_legit_no_training_relu_11,"",@"SHT_CUDA_INFO"
	.sectionflags	@""
	.align	4


	//----- nvinfo : EIATTR_CUDA_API_VERSION
	.align		4
        /*0000*/ 	.byte	0x04, 0x37
        /*0002*/ 	.short	(.L_11 - .L_10)
.L_10:
        /*0004*/ 	.word	0x0000007c


	//----- nvinfo : EIATTR_KPARAM_INFO
	.align		4
.L_11:
        /*0008*/ 	.byte	0x04, 0x17
        /*000a*/ 	.short	(.L_13 - .L_12)
.L_12:
        /*000c*/ 	.word	0x00000000
        /*0010*/ 	.short	0x0007
        /*0012*/ 	.short	0x0034
        /*0014*/ 	.byte	0x00, 0xf0, 0x11, 0x00


	//----- nvinfo : EIATTR_KPARAM_INFO
	.align		4
.L_13:
        /*0018*/ 	.byte	0x04, 0x17
        /*001a*/ 	.short	(.L_15 - .L_14)
.L_14:
        /*001c*/ 	.word	0x00000000
        /*0020*/ 	.short	0x0006
        /*0022*/ 	.short	0x0030
        /*0024*/ 	.byte	0x00, 0xf0, 0x11, 0x00


	//----- nvinfo : EIATTR_KPARAM_INFO
	.align		4
.L_15:
        /*0028*/ 	.byte	0x04, 0x17
        /*002a*/ 	.short	(.L_17 - .L_16)
.L_16:
        /*002c*/ 	.word	0x00000000
        /*0030*/ 	.short	0x0005
        /*0032*/ 	.short	0x0028
        /*0034*/ 	.byte	0x00, 0xf4, 0x21, 0x00


	//----- nvinfo : EIATTR_KPARAM_INFO
	.align		4
.L_17:
        /*0038*/ 	.byte	0x04, 0x17
        /*003a*/ 	.short	(.L_19 - .L_18)
.L_18:
        /*003c*/ 	.word	0x00000000
        /*0040*/ 	.short	0x0004
        /*0042*/ 	.short	0x0020
        /*0044*/ 	.byte	0x00, 0xf4, 0x21, 0x00


	//----- nvinfo : EIATTR_KPARAM_INFO
	.align		4
.L_19:
        /*0048*/ 	.byte	0x04, 0x17
        /*004a*/ 	.short	(.L_21 - .L_20)
.L_20:
        /*004c*/ 	.word	0x00000000
        /*0050*/ 	.short	0x0003
        /*0052*/ 	.short	0x0018
        /*0054*/ 	.byte	0x00, 0xf4, 0x21, 0x00


	//----- nvinfo : EIATTR_KPARAM_INFO
	.align		4
.L_21:
        /*0058*/ 	.byte	0x04, 0x17
        /*005a*/ 	.short	(.L_23 - .L_22)
.L_22:
        /*005c*/ 	.word	0x00000000
        /*0060*/ 	.short	0x0002
        /*0062*/ 	.short	0x0010
        /*0064*/ 	.byte	0x00, 0xf4, 0x21, 0x00


	//----- nvinfo : EIATTR_KPARAM_INFO
	.align		4
.L_23:
        /*0068*/ 	.byte	0x04, 0x17
        /*006a*/ 	.short	(.L_25 - .L_24)
.L_24:
        /*006c*/ 	.word	0x00000000
        /*0070*/ 	.short	0x0001
        /*0072*/ 	.short	0x0008
        /*0074*/ 	.byte	0x00, 0xf4, 0x21, 0x00


	//----- nvinfo : EIATTR_KPARAM_INFO
	.align		4
.L_25:
        /*0078*/ 	.byte	0x04, 0x17
        /*007a*/ 	.short	(.L_27 - .L_26)
.L_26:
        /*007c*/ 	.word	0x00000000
        /*0080*/ 	.short	0x0000
        /*0082*/ 	.short	0x0000
        /*0084*/ 	.byte	0x00, 0xf4, 0x21, 0x00


	//----- nvinfo : EIATTR_SPARSE_MMA_MASK
	.align		4
.L_27:
        /*0088*/ 	.byte	0x03, 0x50
        /*008a*/ 	.short	0x0000


	//----- nvinfo : EIATTR_MAXREG_COUNT
	.align		4
        /*008c*/ 	.byte	0x03, 0x1b
        /*008e*/ 	.short	0x00ff


	//----- nvinfo : EIATTR_EXIT_INSTR_OFFSETS
	.align		4
        /*0090*/ 	.byte	0x04, 0x1c
        /*0092*/ 	.short	(.L_29 - .L_28)


	//   ....[0]....
.L_28:
        /*0094*/ 	.word	0x00000aa0


	//   ....[1]....
        /*0098*/ 	.word	0x00000b50


	//----- nvinfo : EIATTR_REQNTID
	.align		4
.L_29:
        /*009c*/ 	.byte	0x04, 0x10
        /*009e*/ 	.short	(.L_31 - .L_30)
.L_30:
        /*00a0*/ 	.word	0x00000080
        /*00a4*/ 	.word	0x00000001
        /*00a8*/ 	.word	0x00000001


	//----- nvinfo : EIATTR_CBANK_PARAM_SIZE
	.align		4
.L_31:
        /*00ac*/ 	.byte	0x03, 0x19
        /*00ae*/ 	.short	0x0038


	//----- nvinfo : EIATTR_PARAM_CBANK
	.align		4
        /*00b0*/ 	.byte	0x04, 0x0a
        /*00b2*/ 	.short	(.L_33 - .L_32)
	.align		4
.L_32:
        /*00b4*/ 	.word	index@(.nv.constant0.triton_poi_fused__native_batch_norm_legit_no_training_relu_11)
        /*00b8*/ 	.short	0x0210
        /*00ba*/ 	.short	0x0038


	//----- nvinfo : EIATTR_SW_WAR
	.align		4
.L_33:
        /*00bc*/ 	.byte	0x04, 0x36
        /*00be*/ 	.short	(.L_35 - .L_34)
.L_34:
        /*00c0*/ 	.word	0x00000008
.L_35:


//--------------------- .nv.callgraph             --------------------------
	.section	.nv.callgraph,"",@"SHT_CUDA_CALLGRAPH"
	.align	4
	.sectionentsize	8
	.align		4
        /*0000*/ 	.word	0x00000000
	.align		4
        /*0004*/ 	.word	0xffffffff
	.align		4
        /*0008*/ 	.word	0x00000000
	.align		4
        /*000c*/ 	.word	0xfffffffe
	.align		4
        /*0010*/ 	.word	0x00000000
	.align		4
        /*0014*/ 	.word	0xfffffffd
	.align		4
        /*0018*/ 	.word	0x00000000
	.align		4
        /*001c*/ 	.word	0xfffffffc


//--------------------- .nv.constant4             --------------------------
	.section	.nv.constant4,"a",@progbits
	.align	8
	.align		8
.nv.constant4:
        /*0000*/ 	.dword	_$_str
	.align		8
        /*0008*/ 	.dword	_$_str_$_2


//--------------------- .text.triton_poi_fused__native_batch_norm_legit_no_training_relu_11 --------------------------
	.section	.text.triton_poi_fused__native_batch_norm_legit_no_training_relu_11,"ax",@progbits
	.sectionflags	@"SHF_BARRIERS=1"
	.align	128
        .global         triton_poi_fused__native_batch_norm_legit_no_training_relu_11
        .type           triton_poi_fused__native_batch_norm_legit_no_training_relu_11,@function
        .size           triton_poi_fused__native_batch_norm_legit_no_training_relu_11,(.L_x_1 - triton_poi_fused__native_batch_norm_legit_no_training_relu_11)
        .other          triton_poi_fused__native_batch_norm_legit_no_training_relu_11,@"STO_CUDA_ENTRY STV_DEFAULT"
triton_poi_fused__native_batch_norm_legit_no_training_relu_11:
.text.triton_poi_fused__native_batch_norm_legit_no_training_relu_11:
[----:B------:R-:W0:Y:S01]  /*0000*/  LDC R1, c[0x0][0x28] ;  /* 0x00000a00ff017b82 */ /* 0x000e220000000800 */
[----:B------:R-:W1:Y:S07]  /*0010*/  S2R R11, SR_TID.X ;  /* 0x00000000000b7919 */ /* 0x000e6e0000002100 */
[----:B------:R-:W2:Y:S01]  /*0020*/  S2UR UR4, SR_CTAID.X ;  /* 0x00000000000479c3 */ /* 0x000ea20000002500 */
[----:B------:R-:W-:Y:S02]  /*0030*/  CS2R R16, SRZ ;  /* 0x0000000000107805 */ /* 0x000fe4000001ff00 */
[----:B------:R-:W-:Y:S01]  /*0040*/  CS2R R18, SRZ ;  /* 0x0000000000127805 */ /* 0x000fe2000001ff00 */
[----:B------:R-:W3:Y:S01]  /*0050*/  S2R R10, SR_CTAID.Y ;  /* 0x00000000000a7919 */ /* 0x000ee20000002600 */
[----:B------:R-:W-:-:S03]  /*0060*/  ULDC.64 UR8, c[0x0][0x208] ;  /* 0x0000820000087ab9 */ /* 0x000fc60000000a00 */
[----:B------:R-:W4:Y:S01]  /*0070*/  S2UR UR6, SR_CgaCtaId ;  /* 0x00000000000679c3 */ /* 0x000f220000008800 */
[----:B------:R-:W-:-:S07]  /*0080*/  UMOV UR5, 0x400 ;  /* 0x0000040000057882 */ /* 0x000fce0000000000 */
[----:B------:R-:W5:Y:S01]  /*0090*/  LDC.64 R24, c[0x0][0x228] ;  /* 0x00008a00ff187b82 */ /* 0x000f620000000a00 */
[----:B--2---:R-:W-:Y:S01]  /*00a0*/  USHF.L.U32 UR4, UR4, 0x2, URZ ;  /* 0x0000000204047899 */ /* 0x004fe2000800063f */
[----:B-1----:R-:W-:Y:S01]  /*00b0*/  IMAD.SHL.U32 R14, R11, 0x4, RZ ;  /* 0x000000040b0e7824 */ /* 0x002fe200078e00ff */
[----:B------:R-:W-:-:S04]  /*00c0*/  SHF.R.U32.HI R4, RZ, 0x6, R11 ;  /* 0x00000006ff047819 */ /* 0x000fc8000001160b */
[----:B------:R-:W-:Y:S02]  /*00d0*/  LOP3.LUT R3, R14, 0xfc, RZ, 0xc0, !PT ;  /* 0x000000fc0e037812 */ /* 0x000fe400078ec0ff */
[----:B------:R-:W-:Y:S02]  /*00e0*/  SGXT.U32 R4, R4, 0x1 ;  /* 0x000000010404781a */ /* 0x000fe40000000000 */
[----:B---3--:R-:W-:Y:S02]  /*00f0*/  PRMT R0, R3, 0x6540, R10 ;  /* 0x0000654003007816 */ /* 0x008fe4000000000a */
[----:B------:R-:W1:Y:S01]  /*0100*/  LDC.64 R2, c[0x0][0x210] ;  /* 0x00008400ff027b82 */ /* 0x000e620000000a00 */
[----:B------:R-:W-:Y:S02]  /*0110*/  LOP3.LUT R4, R4, UR4, RZ, 0xfc, !PT ;  /* 0x0000000404047c12 */ /* 0x000fe4000f8efcff */
[----:B------:R-:W-:Y:S02]  /*0120*/  SHF.R.S32.HI R5, RZ, 0x1f, R0 ;  /* 0x0000001fff057819 */ /* 0x000fe40000011400 */
[----:B------:R-:W-:-:S02]  /*0130*/  ISETP.GE.AND P0, PT, R0, 0x100, PT ;  /* 0x000001000000780c */ /* 0x000fc40003f06270 */
[----:B------:R-:W-:-:S05]  /*0140*/  LEA.HI R5, R5, R0, RZ, 0x6 ;  /* 0x0000000005057211 */ /* 0x000fca00078f30ff */
[C---:B------:R-:W-:Y:S01]  /*0150*/  IMAD.SHL.U32 R6, R5.reuse, 0x1000, RZ ;  /* 0x0000100005067824 */ /* 0x040fe200078e00ff */
[----:B------:R-:W-:-:S04]  /*0160*/  LOP3.LUT R5, R5, 0xffffffc0, RZ, 0xc0, !PT ;  /* 0xffffffc005057812 */ /* 0x000fc800078ec0ff */
[----:B------:R-:W-:-:S04]  /*0170*/  LOP3.LUT R6, R6, 0xfffc0000, RZ, 0xc0, !PT ;  /* 0xfffc000006067812 */ /* 0x000fc800078ec0ff */
[----:B------:R-:W-:-:S05]  /*0180*/  IADD3 R5, R6, R0, -R5 ;  /* 0x0000000006057210 */ /* 0x000fca0007ffe805 */
[----:B------:R-:W-:-:S04]  /*0190*/  IMAD R5, R4, 0x40, R5 ;  /* 0x0000004004057824 */ /* 0x000fc800078e0205 */
[----:B-1----:R-:W-:Y:S01]  /*01a0*/  IMAD.WIDE R8, R5, 0x4, R2 ;  /* 0x0000000405087825 */ /* 0x002fe200078e0202 */
[----:B------:R-:W-:-:S03]  /*01b0*/  CS2R R6, SRZ ;  /* 0x0000000000067805 */ /* 0x000fc6000001ff00 */
[----:B------:R-:W-:Y:S01]  /*01c0*/  VIADD R13, R5, 0x80 ;  /* 0x00000080050d7836 */ /* 0x000fe20000000000 */
[----:B------:R-:W2:Y:S01]  /*01d0*/  @!P0 LDG.E.EL.128 R16, desc[UR8][R8.64] ;  /* 0x0000000808108981 */ /* 0x000ea2000c2e1d00 */
[----:B------:R-:W-:Y:S02]  /*01e0*/  CS2R R4, SRZ ;  /* 0x0000000000047805 */ /* 0x000fe4000001ff00 */
[----:B------:R-:W-:Y:S01]  /*01f0*/  IMAD.WIDE R12, R13, 0x4, R2 ;  /* 0x000000040d0c7825 */ /* 0x000fe200078e0202 */
[----:B------:R-:W-:Y:S01]  /*0200*/  SHF.R.U32.HI R20, RZ, 0x2, R11 ;  /* 0x00000002ff147819 */ /* 0x000fe2000001160b */
[----:B----4-:R-:W-:Y:S01]  /*0210*/  UPRMT UR5, UR6, 0x654, UR5 ;  /* 0x0000065406057896 */ /* 0x010fe20008000005 */
[----:B------:R-:W-:Y:S01]  /*0220*/  LOP3.LUT R14, R14, 0x1fc, RZ, 0xc0, !PT ;  /* 0x000001fc0e0e7812 */ /* 0x000fe200078ec0ff */
[----:B------:R-:W-:Y:S01]  /*0230*/  IMAD.SHL.U32 R0, R11, 0x2, RZ ;  /* 0x000000020b007824 */ /* 0x000fe200078e00ff */
[----:B------:R1:W3:Y:S01]  /*0240*/  @!P0 LDG.E.EL.128 R4, desc[UR8][R12.64] ;  /* 0x000000080c048981 */ /* 0x0002e2000c2e1d00 */
[----:B------:R-:W-:Y:S01]  /*0250*/  LOP3.LUT R20, R20, 0x10, RZ, 0xc0, !PT ;  /* 0x0000001014147812 */ /* 0x000fe200078ec0ff */
[----:B------:R-:W4:Y:S04]  /*0260*/  LDC.64 R2, c[0x0][0x220] ;  /* 0x00008800ff027b82 */ /* 0x000f280000000a00 */
[----:B-1----:R-:W-:-:S04]  /*0270*/  VIADD R13, R20, UR5 ;  /* 0x00000005140d7c36 */ /* 0x002fc80008000000 */
[----:B------:R-:W-:Y:S01]  /*0280*/  IMAD R23, R14, 0x4, R13 ;  /* 0x000000040e177824 */ /* 0x000fe200078e020d */
[--C-:B------:R-:W-:Y:S02]  /*0290*/  SHF.R.S32.HI R8, RZ, 0x17, R10.reuse ;  /* 0x00000017ff087819 */ /* 0x100fe4000001140a */
[----:B------:R-:W-:Y:S02]  /*02a0*/  LOP3.LUT R15, R0, 0xfe, RZ, 0xc0, !PT ;  /* 0x000000fe000f7812 */ /* 0x000fe400078ec0ff */
[----:B------:R-:W-:Y:S02]  /*02b0*/  SGXT R0, R8, 0x1 ;  /* 0x000000010800781a */ /* 0x000fe40000000200 */
[----:B------:R-:W-:-:S04]  /*02c0*/  PRMT R9, R15, 0x6540, R10 ;  /* 0x000065400f097816 */ /* 0x000fc8000000000a */
[----:B------:R-:W-:-:S04]  /*02d0*/  LEA.HI R8, R0, R9, RZ, 0x6 ;  /* 0x0000000900087211 */ /* 0x000fc800078f30ff */
[----:B------:R-:W-:Y:S02]  /*02e0*/  LOP3.LUT R8, R8, 0xffffffc0, RZ, 0xc0, !PT ;  /* 0xffffffc008087812 */ /* 0x000fe400078ec0ff */
[----:B------:R-:W-:-:S03]  /*02f0*/  LEA R15, R15, UR5, 0x2 ;  /* 0x000000050f0f7c11 */ /* 0x000fc6000f8e10ff */
[C---:B------:R-:W-:Y:S01]  /*0300*/  IMAD.IADD R22, R9.reuse, 0x1, -R8 ;  /* 0x0000000109167824 */ /* 0x040fe200078e0a08 */
[----:B------:R-:W-:-:S03]  /*0310*/  ISETP.GE.AND P0, PT, R9, 0x100, PT ;  /* 0x000001000900780c */ /* 0x000fc60003f06270 */
[C---:B0---4-:R-:W-:Y:S01]  /*0320*/  IMAD.WIDE R26, R22.reuse, 0x4, R2 ;  /* 0x00000004161a7825 */ /* 0x051fe200078e0202 */
[----:B------:R-:W-:Y:S02]  /*0330*/  CS2R R20, SRZ ;  /* 0x0000000000147805 */ /* 0x000fe4000001ff00 */
[----:B------:R-:W-:Y:S01]  /*0340*/  CS2R R12, SRZ ;  /* 0x00000000000c7805 */ /* 0x000fe2000001ff00 */
[C---:B-----5:R-:W-:Y:S01]  /*0350*/  IMAD.WIDE R24, R22.reuse, 0x4, R24 ;  /* 0x0000000416187825 */ /* 0x060fe200078e0218 */
[----:B--2---:R0:W-:Y:S01]  /*0360*/  STS.128 [R23], R16 ;  /* 0x0000001017007388 */ /* 0x0041e20000000c00 */
[----:B------:R-:W-:Y:S08]  /*0370*/  BAR.SYNC.DEFER_BLOCKING 0x0 ;  /* 0x0000000000007b1d */ /* 0x000ff00000010000 */
[----:B0-----:R-:W0:Y:S08]  /*0380*/  LDC.64 R18, c[0x0][0x218] ;  /* 0x00008600ff127b82 */ /* 0x001e300000000a00 */
[----:B------:R-:W1:Y:S01]  /*0390*/  LDC.64 R16, c[0x0][0x230] ;  /* 0x00008c00ff107b82 */ /* 0x000e620000000a00 */
[----:B------:R-:W2:Y:S04]  /*03a0*/  LDS.64 R2, [R15] ;  /* 0x000000000f027984 */ /* 0x000ea80000000a00 */
[----:B------:R-:W-:Y:S03]  /*03b0*/  LDS.64 R8, [R15+0x410] ;  /* 0x000410000f087984 */ /* 0x000fe60000000a00 */
[----:B------:R-:W-:Y:S06]  /*03c0*/  BAR.SYNC.DEFER_BLOCKING 0x0 ;  /* 0x0000000000007b1d */ /* 0x000fec0000010000 */
[----:B---3--:R3:W-:Y:S02]  /*03d0*/  STS.128 [R23], R4 ;  /* 0x0000000417007388 */ /* 0x0087e40000000c00 */
[----:B------:R-:W-:Y:S06]  /*03e0*/  BAR.SYNC.DEFER_BLOCKING 0x0 ;  /* 0x0000000000007b1d */ /* 0x000fec0000010000 */
[----:B------:R-:W4:Y:S01]  /*03f0*/  @!P0 LDG.E.EL.64 R20, desc[UR8][R26.64] ;  /* 0x000000081a148981 */ /* 0x000f22000c2e1b00 */
[----:B0-----:R-:W-:Y:S01]  /*0400*/  IMAD.WIDE R18, R22, 0x4, R18 ;  /* 0x0000000416127825 */ /* 0x001fe200078e0212 */
[----:B---3--:R-:W-:-:S02]  /*0410*/  CS2R R6, SRZ ;  /* 0x0000000000067805 */ /* 0x008fc4000001ff00 */
[----:B------:R-:W-:Y:S02]  /*0420*/  CS2R R4, SRZ ;  /* 0x0000000000047805 */ /* 0x000fe4000001ff00 */
[----:B------:R0:W2:Y:S01]  /*0430*/  @!P0 LDG.E.EL.64 R12, desc[UR8][R18.64] ;  /* 0x00000008120c8981 */ /* 0x0000a2000c2e1b00 */
[----:B-1----:R-:W-:-:S03]  /*0440*/  IMAD.WIDE R22, R22, 0x4, R16 ;  /* 0x0000000416167825 */ /* 0x002fc600078e0210 */
[----:B------:R-:W3:Y:S04]  /*0450*/  @!P0 LDG.E.EL.64 R6, desc[UR8][R24.64] ;  /* 0x0000000818068981 */ /* 0x000ee8000c2e1b00 */
[----:B------:R1:W3:Y:S04]  /*0460*/  @!P0 LDG.E.EL.64 R4, desc[UR8][R22.64] ;  /* 0x0000000816048981 */ /* 0x0002e8000c2e1b00 */
[----:B------:R-:W5:Y:S04]  /*0470*/  LDS.64 R16, [R15] ;  /* 0x000000000f107984 */ /* 0x000f680000000a00 */
[----:B0-----:R0:W0:Y:S01]  /*0480*/  LDS.64 R18, [R15+0x410] ;  /* 0x000410000f127984 */ /* 0x0010220000000a00 */
[----:B-1----:R-:W-:-:S02]  /*0490*/  IMAD.MOV.U32 R23, RZ, RZ, 0x3e800000 ;  /* 0x3e800000ff177424 */ /* 0x002fc400078e00ff */
[----:B------:R-:W-:-:S04]  /*04a0*/  VIADD R25, R14, UR5 ;  /* 0x000000050e197c36 */ /* 0x000fc80008000000 */
[----:B------:R-:W-:Y:S01]  /*04b0*/  IMAD R14, R14, 0x4, R25 ;  /* 0x000000040e0e7824 */ /* 0x000fe200078e0219 */
[----:B------:R-:W-:Y:S01]  /*04c0*/  BAR.SYNC.DEFER_BLOCKING 0x0 ;  /* 0x0000000000007b1d */ /* 0x000fe20000010000 */
[----:B----4-:R-:W-:Y:S01]  /*04d0*/  FADD R20, R20, 9.9999997473787516356e-06 ;  /* 0x3727c5ac14147421 */ /* 0x010fe20000000000 */
[----:B------:R-:W-:-:S04]  /*04e0*/  FADD R21, R21, 9.9999997473787516356e-06 ;  /* 0x3727c5ac15157421 */ /* 0x000fc80000000000 */
[----:B------:R-:W1:Y:S08]  /*04f0*/  MUFU.SQRT R26, R20 ;  /* 0x00000014001a7308 */ /* 0x000e700000002000 */
[----:B------:R-:W4:Y:S01]  /*0500*/  MUFU.SQRT R27, R21 ;  /* 0x00000015001b7308 */ /* 0x000f220000002000 */
[C---:B-1----:R-:W-:Y:S02]  /*0510*/  FSETP.GT.AND P0, PT, R26.reuse, 8.50705917302346158658e+37, PT ;  /* 0x7e8000001a00780b */ /* 0x042fe40003f04000 */
[----:B------:R-:W-:-:S02]  /*0520*/  FSETP.GEU.AND P2, PT, R26, 1.175494350822287508e-38, PT ;  /* 0x008000001a00780b */ /* 0x000fc40003f4e000 */
[C---:B----4-:R-:W-:Y:S02]  /*0530*/  FSETP.GT.AND P1, PT, R27.reuse, 8.50705917302346158658e+37, PT ;  /* 0x7e8000001b00780b */ /* 0x050fe40003f24000 */
[----:B------:R-:W-:-:S07]  /*0540*/  FSETP.GEU.AND P3, PT, R27, 1.175494350822287508e-38, PT ;  /* 0x008000001b00780b */ /* 0x000fce0003f6e000 */
[----:B------:R-:W-:Y:S01]  /*0550*/  @P0 FMUL R26, R26, 0.25 ;  /* 0x3e8000001a1a0820 */ /* 0x000fe20000400000 */
[----:B------:R-:W-:-:S03]  /*0560*/  IMAD.SHL.U32 R21, R11, 0x8, RZ ;  /* 0x000000080b157824 */ /* 0x000fc600078e00ff */
[----:B------:R-:W-:Y:S01]  /*0570*/  @!P2 FMUL R26, R26, 16777216 ;  /* 0x4b8000001a1aa820 */ /* 0x000fe20000400000 */
[----:B------:R-:W-:-:S04]  /*0580*/  @P1 FMUL R27, R27, 0.25 ;  /* 0x3e8000001b1b1820 */ /* 0x000fc80000400000 */
[----:B------:R-:W-:Y:S01]  /*0590*/  @!P3 FMUL R27, R27, 16777216 ;  /* 0x4b8000001b1bb820 */ /* 0x000fe20000400000 */
[----:B------:R-:W1:Y:S01]  /*05a0*/  MUFU.RCP R20, R26 ;  /* 0x0000001a00147308 */ /* 0x000e620000001000 */
[----:B0-----:R-:W-:Y:S02]  /*05b0*/  LOP3.LUT R15, R21, 0x3f8, RZ, 0xc0, !PT ;  /* 0x000003f8150f7812 */ /* 0x001fe400078ec0ff */
[----:B------:R-:W-:-:S05]  /*05c0*/  FSEL R21, R23, 1, P0 ;  /* 0x3f80000017157808 */ /* 0x000fca0000000000 */
[----:B------:R0:W4:Y:S01]  /*05d0*/  MUFU.RCP R22, R27 ;  /* 0x0000001b00167308 */ /* 0x0001220000001000 */
[----:B------:R-:W-:Y:S01]  /*05e0*/  FSEL R23, R23, 1, P1 ;  /* 0x3f80000017177808 */ /* 0x000fe20000800000 */
[----:B------:R-:W-:-:S04]  /*05f0*/  @!P2 FMUL R21, R21, 16777216 ;  /* 0x4b8000001515a820 */ /* 0x000fc80000400000 */
[----:B------:R-:W-:Y:S01]  /*0600*/  @!P3 FMUL R23, R23, 16777216 ;  /* 0x4b8000001717b820 */ /* 0x000fe20000400000 */
[----:B-1----:R-:W-:Y:S01]  /*0610*/  FMUL R20, R20, R21 ;  /* 0x0000001514147220 */ /* 0x002fe20000400000 */
[--C-:B--2---:R-:W-:Y:S01]  /*0620*/  FADD R21, R2, -R12.reuse ;  /* 0x8000000c02157221 */ /* 0x104fe20000000000 */
[--C-:B------:R-:W-:Y:S01]  /*0630*/  FADD R3, R3, -R13.reuse ;  /* 0x8000000d03037221 */ /* 0x100fe20000000000 */
[--C-:B-----5:R-:W-:Y:S01]  /*0640*/  FADD R25, R16, -R12.reuse ;  /* 0x8000000c10197221 */ /* 0x120fe20000000000 */
[--C-:B0-----:R-:W-:Y:S01]  /*0650*/  FADD R27, R18, -R12.reuse ;  /* 0x8000000c121b7221 */ /* 0x101fe20000000000 */
[----:B----4-:R-:W-:Y:S01]  /*0660*/  FMUL R22, R22, R23 ;  /* 0x0000001716167220 */ /* 0x010fe20000400000 */
[----:B------:R-:W-:Y:S01]  /*0670*/  FADD R23, R8, -R12 ;  /* 0x8000000c08177221 */ /* 0x000fe20000000000 */
[--C-:B------:R-:W-:Y:S01]  /*0680*/  FADD R9, R9, -R13.reuse ;  /* 0x8000000d09097221 */ /* 0x100fe20000000000 */
[--C-:B------:R-:W-:Y:S01]  /*0690*/  FADD R17, R17, -R13.reuse ;  /* 0x8000000d11117221 */ /* 0x100fe20000000000 */
[----:B------:R-:W-:Y:S01]  /*06a0*/  FMUL R12, R22, R3 ;  /* 0x00000003160c7220 */ /* 0x000fe20000400000 */
[C---:B------:R-:W-:Y:S01]  /*06b0*/  FMUL R21, R20.reuse, R21 ;  /* 0x0000001514157220 */ /* 0x040fe20000400000 */
[----:B------:R-:W-:Y:S01]  /*06c0*/  FMUL R23, R20, R23 ;  /* 0x0000001714177220 */ /* 0x000fe20000400000 */
[----:B------:R-:W-:Y:S01]  /*06d0*/  FADD R19, R19, -R13 ;  /* 0x8000000d13137221 */ /* 0x000fe20000000000 */
[C---:B------:R-:W-:Y:S01]  /*06e0*/  FMUL R2, R22.reuse, R9 ;  /* 0x0000000916027220 */ /* 0x040fe20000400000 */
[----:B------:R-:W-:Y:S01]  /*06f0*/  FMUL R8, R22, R17 ;  /* 0x0000001116087220 */ /* 0x000fe20000400000 */
[-CC-:B---3--:R-:W-:Y:S01]  /*0700*/  FFMA R21, R21, R6.reuse, R4.reuse ;  /* 0x0000000615157223 */ /* 0x188fe20000000004 */
[--C-:B------:R-:W-:Y:S01]  /*0710*/  FFMA R12, R12, R7, R5.reuse ;  /* 0x000000070c0c7223 */ /* 0x100fe20000000005 */
[-CC-:B------:R-:W-:Y:S01]  /*0720*/  FFMA R23, R23, R6.reuse, R4.reuse ;  /* 0x0000000617177223 */ /* 0x180fe20000000004 */
[----:B------:R-:W-:Y:S01]  /*0730*/  FMUL R22, R22, R19 ;  /* 0x0000001316167220 */ /* 0x000fe20000400000 */
[C---:B------:R-:W-:Y:S01]  /*0740*/  FMUL R25, R20.reuse, R25 ;  /* 0x0000001914197220 */ /* 0x040fe20000400000 */
[----:B------:R-:W-:Y:S01]  /*0750*/  FMUL R27, R20, R27 ;  /* 0x0000001b141b7220 */ /* 0x000fe20000400000 */
[-CC-:B------:R-:W-:Y:S01]  /*0760*/  FFMA R2, R2, R7.reuse, R5.reuse ;  /* 0x0000000702027223 */ /* 0x180fe20000000005 */
[----:B------:R-:W-:Y:S01]  /*0770*/  FSETP.GEU.AND P2, PT, R21, RZ, PT ;  /* 0x000000ff1500720b */ /* 0x000fe20003f4e000 */
[-CC-:B------:R-:W-:Y:S01]  /*0780*/  FFMA R25, R25, R6.reuse, R4.reuse ;  /* 0x0000000619197223 */ /* 0x180fe20000000004 */
[----:B------:R-:W-:Y:S01]  /*0790*/  FFMA R27, R27, R6, R4 ;  /* 0x000000061b1b7223 */ /* 0x000fe20000000004 */
[----:B------:R-:W-:Y:S01]  /*07a0*/  FSETP.GEU.AND P1, PT, R12, RZ, PT ;  /* 0x000000ff0c00720b */ /* 0x000fe20003f2e000 */
[-CC-:B------:R-:W-:Y:S01]  /*07b0*/  FFMA R8, R8, R7.reuse, R5.reuse ;  /* 0x0000000708087223 */ /* 0x180fe20000000005 */
[----:B------:R-:W-:Y:S01]  /*07c0*/  FSETP.GEU.AND P0, PT, R23, RZ, PT ;  /* 0x000000ff1700720b */ /* 0x000fe20003f0e000 */
[----:B------:R-:W-:Y:S01]  /*07d0*/  FFMA R22, R22, R7, R5 ;  /* 0x0000000716167223 */ /* 0x000fe20000000005 */
[----:B------:R-:W-:Y:S01]  /*07e0*/  FSEL R4, R21, RZ, P2 ;  /* 0x000000ff15047208 */ /* 0x000fe20001000000 */
[----:B------:R-:W-:Y:S01]  /*07f0*/  VIADD R24, R15, UR5 ;  /* 0x000000050f187c36 */ /* 0x000fe20008000000 */
[----:B------:R-:W-:-:S02]  /*0800*/  FSEL R12, R12, RZ, P1 ;  /* 0x000000ff0c0c7208 */ /* 0x000fc40000800000 */
[----:B------:R-:W-:Y:S02]  /*0810*/  FSEL R6, R23, RZ, P0 ;  /* 0x000000ff17067208 */ /* 0x000fe40000000000 */
[----:B------:R-:W-:Y:S02]  /*0820*/  FSETP.GEU.AND P4, PT, R2, RZ, PT ;  /* 0x000000ff0200720b */ /* 0x000fe40003f8e000 */
[----:B------:R-:W-:Y:S02]  /*0830*/  FSETP.GEU.AND P3, PT, R25, RZ, PT ;  /* 0x000000ff1900720b */ /* 0x000fe40003f6e000 */
[----:B------:R-:W-:Y:S02]  /*0840*/  FSETP.GEU.AND P2, PT, R8, RZ, PT ;  /* 0x000000ff0800720b */ /* 0x000fe40003f4e000 */
[----:B------:R-:W-:Y:S02]  /*0850*/  FSETP.GEU.AND P1, PT, R27, RZ, PT ;  /* 0x000000ff1b00720b */ /* 0x000fe40003f2e000 */
[----:B------:R-:W-:Y:S01]  /*0860*/  FSETP.GEU.AND P0, PT, R22, RZ, PT ;  /* 0x000000ff1600720b */ /* 0x000fe20003f0e000 */
[----:B------:R-:W-:Y:S01]  /*0870*/  IMAD R15, R15, 0x4, R24 ;  /* 0x000000040f0f7824 */ /* 0x000fe200078e0218 */
[----:B------:R-:W-:-:S02]  /*0880*/  FSEL R2, R2, RZ, P4 ;  /* 0x000000ff02027208 */ /* 0x000fc40002000000 */
[----:B------:R-:W-:Y:S02]  /*0890*/  FSEL R16, R25, RZ, P3 ;  /* 0x000000ff19107208 */ /* 0x000fe40001800000 */
[----:B------:R-:W-:Y:S02]  /*08a0*/  FSEL R20, R27, RZ, P1 ;  /* 0x000000ff1b147208 */ /* 0x000fe40000800000 */
[----:B------:R-:W-:Y:S02]  /*08b0*/  FSEL R18, R8, RZ, P2 ;  /* 0x000000ff08127208 */ /* 0x000fe40001000000 */
[----:B------:R-:W-:Y:S01]  /*08c0*/  FSEL R22, R22, RZ, P0 ;  /* 0x000000ff16167208 */ /* 0x000fe20000000000 */
[----:B------:R-:W-:Y:S04]  /*08d0*/  STS [R15], R4 ;  /* 0x000000040f007388 */ /* 0x000fe80000000800 */
[----:B------:R-:W-:Y:S04]  /*08e0*/  STS [R15+0x14], R12 ;  /* 0x0000140c0f007388 */ /* 0x000fe80000000800 */
[----:B------:R-:W-:Y:S04]  /*08f0*/  STS [R15+0x4], R6 ;  /* 0x000004060f007388 */ /* 0x000fe80000000800 */
[----:B------:R0:W-:Y:S04]  /*0900*/  STS [R15+0x18], R2 ;  /* 0x000018020f007388 */ /* 0x0001e80000000800 */
[----:B------:R-:W-:Y:S04]  /*0910*/  STS [R15+0x8], R16 ;  /* 0x000008100f007388 */ /* 0x000fe80000000800 */
[----:B------:R-:W-:Y:S01]  /*0920*/  STS [R15+0xc], R20 ;  /* 0x00000c140f007388 */ /* 0x000fe20000000800 */
[----:B------:R-:W-:Y:S01]  /*0930*/  LOP3.LUT R11, R11, 0x7f, RZ, 0xc0, !PT ;  /* 0x0000007f0b0b7812 */ /* 0x000fe200078ec0ff */
[----:B0-----:R-:W0:Y:S02]  /*0940*/  LDC.64 R2, c[0x0][0x238] ;  /* 0x00008e00ff027b82 */ /* 0x001e240000000a00 */
[----:B------:R-:W-:Y:S04]  /*0950*/  STS [R15+0x1c], R18 ;  /* 0x00001c120f007388 */ /* 0x000fe80000000800 */
[----:B------:R-:W-:Y:S02]  /*0960*/  STS [R15+0x20], R22 ;  /* 0x000020160f007388 */ /* 0x000fe40000000800 */
[----:B------:R-:W-:Y:S01]  /*0970*/  BAR.SYNC.DEFER_BLOCKING 0x0 ;  /* 0x0000000000007b1d */ /* 0x000fe20000010000 */
[----:B------:R-:W-:-:S04]  /*0980*/  PRMT R11, R11, 0x6540, R10 ;  /* 0x000065400b0b7816 */ /* 0x000fc8000000000a */
[----:B------:R-:W-:-:S04]  /*0990*/  SHF.R.S32.HI R8, RZ, 0x1f, R11 ;  /* 0x0000001fff087819 */ /* 0x000fc8000001140b */
[----:B------:R-:W-:Y:S01]  /*09a0*/  LEA.HI R8, R8, R11, RZ, 0x6 ;  /* 0x0000000b08087211 */ /* 0x000fe200078f30ff */
[----:B------:R-:W-:Y:S04]  /*09b0*/  LDS R4, [R14] ;  /* 0x000000000e047984 */ /* 0x000fe80000000800 */
[----:B------:R-:W-:Y:S04]  /*09c0*/  LDS R5, [R14+0x4] ;  /* 0x000004000e057984 */ /* 0x000fe80000000800 */
[----:B------:R-:W-:Y:S04]  /*09d0*/  LDS R6, [R14+0x8] ;  /* 0x000008000e067984 */ /* 0x000fe80000000800 */
[----:B------:R-:W1:Y:S01]  /*09e0*/  LDS R7, [R14+0xc] ;  /* 0x00000c000e077984 */ /* 0x000e620000000800 */
[C---:B------:R-:W-:Y:S01]  /*09f0*/  LOP3.LUT R10, R8.reuse, 0xfffc0, RZ, 0xc0, !PT ;  /* 0x000fffc0080a7812 */ /* 0x040fe200078ec0ff */
[----:B------:R-:W-:Y:S01]  /*0a00*/  IMAD.SHL.U32 R8, R8, 0x4000, RZ ;  /* 0x0000400008087824 */ /* 0x000fe200078e00ff */
[----:B------:R-:W-:-:S03]  /*0a10*/  ISETP.GE.AND P0, PT, R11, 0x100, PT ;  /* 0x000001000b00780c */ /* 0x000fc60003f06270 */
[C---:B------:R-:W-:Y:S01]  /*0a20*/  IMAD.IADD R10, R11.reuse, 0x1, -R10 ;  /* 0x000000010b0a7824 */ /* 0x040fe200078e0a0a */
[----:B------:R-:W-:Y:S02]  /*0a30*/  LOP3.LUT R11, R11, 0x80, RZ, 0xfc, !PT ;  /* 0x000000800b0b7812 */ /* 0x000fe400078efcff */
[----:B------:R-:W-:Y:S02]  /*0a40*/  LOP3.LUT R9, R8, 0xfff00000, RZ, 0xc0, !PT ;  /* 0xfff0000008097812 */ /* 0x000fe400078ec0ff */
[----:B------:R-:W-:Y:S02]  /*0a50*/  LEA R10, R10, UR4, 0xc ;  /* 0x000000040a0a7c11 */ /* 0x000fe4000f8e60ff */
[----:B------:R-:W-:-:S03]  /*0a60*/  ISETP.GE.AND P1, PT, R11, 0x100, PT ;  /* 0x000001000b00780c */ /* 0x000fc60003f26270 */
[----:B------:R-:W-:-:S04]  /*0a70*/  IMAD.IADD R9, R10, 0x1, R9 ;  /* 0x000000010a097824 */ /* 0x000fc800078e0209 */
[----:B0-----:R-:W-:-:S05]  /*0a80*/  IMAD.WIDE R8, R9, 0x4, R2 ;  /* 0x0000000409087825 */ /* 0x001fca00078e0202 */
[----:B-1----:R0:W-:Y:S02]  /*0a90*/  @!P0 STG.E.128 desc[UR8][R8.64], R4 ;  /* 0x0000000408008986 */ /* 0x0021e4000c101d08 */
[----:B0-----:R-:W-:Y:S05]  /*0aa0*/  @P1 EXIT ;  /* 0x000000000000194d */ /* 0x001fea0003800000 */
[----:B0-----:R-:W-:Y:S01]  /*0ab0*/  LDS R4, [R14+0xa00] ;  /* 0x000a00000e047984 */ /* 0x001fe20000000800 */
[----:B------:R-:W-:-:S03]  /*0ac0*/  LEA.HI R0, R0, R11, RZ, 0x6 ;  /* 0x0000000b00007211 */ /* 0x000fc600078f30ff */
[----:B------:R-:W-:Y:S02]  /*0ad0*/  LDS R5, [R14+0xa04] ;  /* 0x000a04000e057984 */ /* 0x000fe40000000800 */
[----:B------:R-:W-:Y:S02]  /*0ae0*/  IMAD.SHL.U32 R0, R0, 0x4000, RZ ;  /* 0x0000400000007824 */ /* 0x000fe400078e00ff */
[----:B------:R-:W-:Y:S03]  /*0af0*/  LDS R6, [R14+0xa08] ;  /* 0x000a08000e067984 */ /* 0x000fe60000000800 */
[----:B------:R-:W-:Y:S01]  /*0b00*/  LOP3.LUT R9, R0, 0xfff00000, RZ, 0xc0, !PT ;  /* 0xfff0000000097812 */ /* 0x000fe200078ec0ff */
[----:B------:R-:W0:Y:S04]  /*0b10*/  LDS R7, [R14+0xa0c] ;  /* 0x000a0c000e077984 */ /* 0x000e280000000800 */
[----:B------:R-:W-:-:S04]  /*0b20*/  IMAD.IADD R9, R10, 0x1, R9 ;  /* 0x000000010a097824 */ /* 0x000fc800078e0209 */
[----:B------:R-:W-:-:S05]  /*0b30*/  IMAD.WIDE R2, R9, 0x4, R2 ;  /* 0x0000000409027825 */ /* 0x000fca00078e0202 */
[----:B0-----:R-:W-:Y:S01]  /*0b40*/  STG.E.128 desc[UR8][R2.64], R4 ;  /* 0x0000000402007986 */ /* 0x001fe2000c101d08 */
[----:B------:R-:W-:Y:S05]  /*0b50*/  EXIT ;  /* 0x000000000000794d */ /* 0x000fea0003800000 */
.L_x_0:
[----:B------:R-:W-:-:S00]  /*0b60*/  BRA `(.L_x_0) ;  /* 0xfffffffc00fc7947 */ /* 0x000fc0000383ffff */
[----:B------:R-:W-:-:S00]  /*0b70*/  NOP ;  /* 0x0000000000007918 */ /* 0x000fc00000000000 */
        /* <DEDUP_REMOVED lines=8> */
.L_x_1:


//--------------------- .nv.global.init           --------------------------
	.section	.nv.global.init,"aw",@progbits
.nv.global.init:
	.type		_$_str,@object
	.size		_$_str,(_$_str_$_2 - _$_str)
_$_str:
        /*0000*/ 	.byte	0x5f, 0x5f, 0x43, 0x55, 0x44, 0x41, 0x5f, 0x46, 0x54, 0x5a, 0x00
	.type		_$_str_$_2,@object
	.size		_$_str_$_2,(.L_1 - _$_str_$_2)
_$_str_$_2:
        /*000b*/ 	.byte	0x5f, 0x5f, 0x43, 0x55, 0x44, 0x41, 0x5f, 0x50, 0x52, 0x45, 0x43, 0x5f, 0x53, 0x51, 0x52, 0x54
        /*001b*/ 	.byte	0x00
.L_1:


//--------------------- .nv.shared.triton_poi_fused__native_batch_norm_legit_no_training_relu_11 --------------------------
	.section	.nv.shared.triton_poi_fused__native_batch_norm_legit_no_training_relu_11,"aw",@nobits
	.sectionflags	@""
	.align	16
	.zero		1024


//--------------------- .nv.constant0.triton_poi_fused__native_batch_norm_legit_no_training_relu_11 --------------------------
	.section	.nv.constant0.triton_poi_fused__native_batch_norm_legit_no_training_relu_11,"a",@progbits
	.sectionflags	@""
	.align	4
.nv.constant0.triton_poi_fused__native_batch_norm_legit_no_training_relu_11:
	.zero		584
